	.headerflags	@"EF_CUDA_TEXMODE_UNIFIED EF_CUDA_64BIT_ADDRESS EF_CUDA_SM86 EF_CUDA_VIRTUAL_SM(EF_CUDA_SM86)"
	.elftype	@"ET_EXEC"


//--------------------- .nv.info                  --------------------------
	.section	.nv.info,"",@"SHT_CUDA_INFO"
	.align	4


	//----- nvinfo : EIATTR_REGCOUNT
	.align		4
        /*0000*/ 	.byte	0x04, 0x2f
        /*0002*/ 	.short	(.L_1 - .L_0)
	.align		4
.L_0:
        /*0004*/ 	.word	index@(triton_red_fused__to_copy_add_amax_amin_clamp_mul_reciprocal_11)
        /*0008*/ 	.word	0x00000017


	//----- nvinfo : EIATTR_MIN_STACK_SIZE
	.align		4
.L_1:
        /*000c*/ 	.byte	0x04, 0x12
        /*000e*/ 	.short	(.L_3 - .L_2)
	.align		4
.L_2:
        /*0010*/ 	.word	index@(triton_red_fused__to_copy_add_amax_amin_clamp_mul_reciprocal_11)
        /*0014*/ 	.word	0x00000000


	//----- nvinfo : EIATTR_FRAME_SIZE
	.align		4
.L_3:
        /*0018*/ 	.byte	0x04, 0x11
        /*001a*/ 	.short	(.L_5 - .L_4)
	.align		4
.L_4:
        /*001c*/ 	.word	index@(triton_red_fused__to_copy_add_amax_amin_clamp_mul_reciprocal_11)
        /*0020*/ 	.word	0x00000000


	//----- nvinfo : EIATTR_MIN_STACK_SIZE
	.align		4
.L_5:
        /*0024*/ 	.byte	0x04, 0x12
        /*0026*/ 	.short	(.L_7 - .L_6)
	.align		4
.L_6:
        /*0028*/ 	.word	index@(triton_red_fused__to_copy_add_amax_amin_clamp_mul_reciprocal_11)
        /*002c*/ 	.word	0x00000000
.L_7:


//--------------------- .nv.info.triton_red_fused__to_copy_add_amax_amin_clamp_mul_reciprocal_11 --------------------------
	.section	.nv.info.triton_red_fused__to_copy_add_amax_amin_clamp_mul_reciprocal_11,"",@"SHT_CUDA_INFO"
	.sectionflags	@""
	.align	4


	//----- nvinfo : EIATTR_CUDA_API_VERSION
	.align		4
        /*0000*/ 	.byte	0x04, 0x37
        /*0002*/ 	.short	(.L_9 - .L_8)
.L_8:
        /*0004*/ 	.word	0x0000007c


	//----- nvinfo : EIATTR_SW2861232_WAR
	.align		4
.L_9:
        /*0008*/ 	.byte	0x01, 0x35
	.zero		2


	//----- nvinfo : EIATTR_PARAM_CBANK
	.align		4
        /*000c*/ 	.byte	0x04, 0x0a
        /*000e*/ 	.short	(.L_11 - .L_10)
	.align		4
.L_10:
        /*0010*/ 	.word	index@(.nv.constant0.triton_red_fused__to_copy_add_amax_amin_clamp_mul_reciprocal_11)
        /*0014*/ 	.short	0x0160
        /*0016*/ 	.short	0x0030


	//----- nvinfo : EIATTR_CBANK_PARAM_SIZE
	.align		4
.L_11:
        /*0018*/ 	.byte	0x03, 0x19
        /*001a*/ 	.short	0x0030


	//----- nvinfo : EIATTR_KPARAM_INFO
	.align		4
        /*001c*/ 	.byte	0x04, 0x17
        /*001e*/ 	.short	(.L_13 - .L_12)
.L_12:
        /*0020*/ 	.word	0x00000000
        /*0024*/ 	.short	0x0006
        /*0026*/ 	.short	0x0028
        /*0028*/ 	.byte	0x00, 0xf4, 0x21, 0x00


	//----- nvinfo : EIATTR_KPARAM_INFO
	.align		4
.L_13:
        /*002c*/ 	.byte	0x04, 0x17
        /*002e*/ 	.short	(.L_15 - .L_14)
.L_14:
        /*0030*/ 	.word	0x00000000
        /*0034*/ 	.short	0x0005
        /*0036*/ 	.short	0x0024
        /*0038*/ 	.byte	0x00, 0xf0, 0x11, 0x00


	//----- nvinfo : EIATTR_KPARAM_INFO
	.align		4
.L_15:
        /*003c*/ 	.byte	0x04, 0x17
        /*003e*/ 	.short	(.L_17 - .L_16)
.L_16:
        /*0040*/ 	.word	0x00000000
        /*0044*/ 	.short	0x0004
        /*0046*/ 	.short	0x0020
        /*0048*/ 	.byte	0x00, 0xf0, 0x11, 0x00


	//----- nvinfo : EIATTR_KPARAM_INFO
	.align		4
.L_17:
        /*004c*/ 	.byte	0x04, 0x17
        /*004e*/ 	.short	(.L_19 - .L_18)
.L_18:
        /*0050*/ 	.word	0x00000000
        /*0054*/ 	.short	0x0003
        /*0056*/ 	.short	0x0018
        /*0058*/ 	.byte	0x00, 0xf4, 0x21, 0x00


	//----- nvinfo : EIATTR_KPARAM_INFO
	.align		4
.L_19:
        /*005c*/ 	.byte	0x04, 0x17
        /*005e*/ 	.short	(.L_21 - .L_20)
.L_20:
        /*0060*/ 	.word	0x00000000
        /*0064*/ 	.short	0x0002
        /*0066*/ 	.short	0x0010
        /*0068*/ 	.byte	0x00, 0xf4, 0x21, 0x00


	//----- nvinfo : EIATTR_KPARAM_INFO
	.align		4
.L_21:
        /*006c*/ 	.byte	0x04, 0x17
        /*006e*/ 	.short	(.L_23 - .L_22)
.L_22:
        /*0070*/ 	.word	0x00000000
        /*0074*/ 	.short	0x0001
        /*0076*/ 	.short	0x0008
        /*0078*/ 	.byte	0x00, 0xf4, 0x21, 0x00


	//----- nvinfo : EIATTR_KPARAM_INFO
	.align		4
.L_23:
        /*007c*/ 	.byte	0x04, 0x17
        /*007e*/ 	.short	(.L_25 - .L_24)
.L_24:
        /*0080*/ 	.word	0x00000000
        /*0084*/ 	.short	0x0000
        /*0086*/ 	.short	0x0000
        /*0088*/ 	.byte	0x00, 0xf4, 0x21, 0x00


	//----- nvinfo : EIATTR_MAXREG_COUNT
	.align		4
.L_25:
        /*008c*/ 	.byte	0x03, 0x1b
        /*008e*/ 	.short	0x0080


	//----- nvinfo : EIATTR_COOP_GROUP_MASK_REGIDS
	.align		4
        /*0090*/ 	.byte	0x04, 0x29
        /*0092*/ 	.short	(.L_27 - .L_26)


	//   ....[0]....
.L_26:
        /*0094*/ 	.word	0xffffffff


	//   ....[1]....
        /*0098*/ 	.word	0xffffffff


	//   ....[2]....
        /*009c*/ 	.word	0xffffffff


	//   ....[3]....
        /*00a0*/ 	.word	0xffffffff


	//   ....[4]....
        /*00a4*/ 	.word	0xffffffff


	//   ....[5]....
        /*00a8*/ 	.word	0xffffffff


	//   ....[6]....
        /*00ac*/ 	.word	0xffffffff


	//   ....[7]....
        /*00b0*/ 	.word	0xffffffff


	//   ....[8]....
        /*00b4*/ 	.word	0xffffffff


	//   ....[9]....
        /*00b8*/ 	.word	0xffffffff


	//   ....[10]....
        /*00bc*/ 	.word	0xffffffff


	//   ....[11]....
        /*00c0*/ 	.word	0xffffffff


	//   ....[12]....
        /*00c4*/ 	.word	0xffffffff


	//   ....[13]....
        /*00c8*/ 	.word	0xffffffff


	//   ....[14]....
        /*00cc*/ 	.word	0xffffffff


	//   ....[15]....
        /*00d0*/ 	.word	0xffffffff


	//   ....[16]....
        /*00d4*/ 	.word	0xffffffff


	//   ....[17]....
        /*00d8*/ 	.word	0xffffffff


	//----- nvinfo : EIATTR_COOP_GROUP_INSTR_OFFSETS
	.align		4
.L_27:
        /*00dc*/ 	.byte	0x04, 0x28
        /*00de*/ 	.short	(.L_29 - .L_28)


	//   ....[0]....
.L_28:
        /*00e0*/ 	.word	0x00000400


	//   ....[1]....
        /*00e4*/ 	.word	0x00000440


	//   ....[2]....
        /*00e8*/ 	.word	0x00000490


	//   ....[3]....
        /*00ec*/ 	.word	0x00000560


	//   ....[4]....
        /*00f0*/ 	.word	0x00000620


	//   ....[5]....
        /*00f4*/ 	.word	0x00000730


	//   ....[6]....
        /*00f8*/ 	.word	0x00000770


	//   ....[7]....
        /*00fc*/ 	.word	0x00000780


	//   ....[8]....
        /*0100*/ 	.word	0x00000810


	//   ....[9]....
        /*0104*/ 	.word	0x00000830


	//   ....[10]....
        /*0108*/ 	.word	0x00000880


	//   ....[11]....
        /*010c*/ 	.word	0x000008c0


	//   ....[12]....
        /*0110*/ 	.word	0x00000920


	//   ....[13]....
        /*0114*/ 	.word	0x00000950


	//   ....[14]....
        /*0118*/ 	.word	0x00000a30


	//   ....[15]....
        /*011c*/ 	.word	0x00000a90


	//   ....[16]....
        /*0120*/ 	.word	0x00000ad0


	//   ....[17]....
        /*0124*/ 	.word	0x00000b10


	//----- nvinfo : EIATTR_EXIT_INSTR_OFFSETS
	.align		4
.L_29:
        /*0128*/ 	.byte	0x04, 0x1c
        /*012a*/ 	.short	(.L_31 - .L_30)


	//   ....[0]....
.L_30:
        /*012c*/ 	.word	0x000013b0


	//   ....[1]....
        /*0130*/ 	.word	0x000013d0


	//----- nvinfo : EIATTR_REQNTID
	.align		4
.L_31:
        /*0134*/ 	.byte	0x04, 0x10
        /*0136*/ 	.short	(.L_33 - .L_32)
.L_32:
        /*0138*/ 	.word	0x00000200
        /*013c*/ 	.word	0x00000001
        /*0140*/ 	.word	0x00000001
.L_33:


//--------------------- .nv.callgraph             --------------------------
	.section	.nv.callgraph,"",@"SHT_CUDA_CALLGRAPH"
	.align	4
	.sectionentsize	8
	.align		4
        /*0000*/ 	.word	0x00000000
	.align		4
        /*0004*/ 	.word	0xffffffff
	.align		4
        /*0008*/ 	.word	0x00000000
	.align		4
        /*000c*/ 	.word	0xfffffffe
	.align		4
        /*0010*/ 	.word	0x00000000
	.align		4
        /*0014*/ 	.word	0xfffffffd
	.align		4
        /*0018*/ 	.word	0x00000000
	.align		4
        /*001c*/ 	.word	0xfffffffc


//--------------------- .nv.rel.action            --------------------------
	.section	.nv.rel.action,"",@"SHT_CUDA_RELOCINFO"
	.align	8
	.sectionentsize	8
        /*0000*/ 	.byte	0x73, 0x00, 0x00, 0x00, 0x00, 0x00, 0x00, 0x00, 0x00, 0x00, 0x00, 0x11, 0x25, 0x00, 0x05, 0x36


//--------------------- .nv.constant0.triton_red_fused__to_copy_add_amax_amin_clamp_mul_reciprocal_11 --------------------------
	.section	.nv.constant0.triton_red_fused__to_copy_add_amax_amin_clamp_mul_reciprocal_11,"a",@progbits
	.sectionflags	@""
	.align	4
.nv.constant0.triton_red_fused__to_copy_add_amax_amin_clamp_mul_reciprocal_11:
	.zero		400


//--------------------- .text.triton_red_fused__to_copy_add_amax_amin_clamp_mul_reciprocal_11 --------------------------
	.section	.text.triton_red_fused__to_copy_add_amax_amin_clamp_mul_reciprocal_11,"ax",@progbits
	.sectionflags	@"SHF_BARRIERS=1"
	.sectioninfo	@"SHI_REGISTERS=23"
	.align	128
        .global         triton_red_fused__to_copy_add_amax_amin_clamp_mul_reciprocal_11
        .type           triton_red_fused__to_copy_add_amax_amin_clamp_mul_reciprocal_11,@function
        .size           triton_red_fused__to_copy_add_amax_amin_clamp_mul_reciprocal_11,(.L_x_1 - triton_red_fused__to_copy_add_amax_amin_clamp_mul_reciprocal_11)
        .other          triton_red_fused__to_copy_add_amax_amin_clamp_mul_reciprocal_11,@"STO_CUDA_ENTRY STV_DEFAULT"
triton_red_fused__to_copy_add_amax_amin_clamp_mul_reciprocal_11:
.text.triton_red_fused__to_copy_add_amax_amin_clamp_mul_reciprocal_11:
[----:B------:R-:W-:Y:S02]  /*0000*/  IMAD.MOV.U32 R1, RZ, RZ, c[0x0][0x28] ;  /* 0x00000a00ff017624 */ /* 0x000fe400078e00ff */
[----:B------:R-:W0:Y:S01]  /*0010*/  S2R R10, SR_TID.X ;  /* 0x00000000000a7919 */ /* 0x000e220000002100 */
[----:B------:R-:W-:Y:S01]  /*0020*/  IMAD.MOV.U32 R9, RZ, RZ, 0x2 ;  /* 0x00000002ff097424 */ /* 0x000fe200078e00ff */
[----:B------:R-:W-:Y:S01]  /*0030*/  CS2R R6, SRZ ;  /* 0x0000000000067805 */ /* 0x000fe2000001ff00 */
[----:B------:R-:W-:Y:S01]  /*0040*/  ULDC.64 UR4, c[0x0][0x118] ;  /* 0x0000460000047ab9 */ /* 0x000fe20000000a00 */
[----:B------:R-:W1:Y:S01]  /*0050*/  S2R R0, SR_CTAID.X ;  /* 0x0000000000007919 */ /* 0x000e620000002500 */
[C---:B0-----:R-:W-:Y:S01]  /*0060*/  IMAD.SHL.U32 R8, R10.reuse, 0x8, RZ ;  /* 0x000000080a087824 */ /* 0x041fe200078e00ff */
[----:B------:R-:W-:Y:S02]  /*0070*/  LOP3.LUT R4, R10, 0x180, RZ, 0xc0, !PT ;  /* 0x000001800a047812 */ /* 0x000fe400078ec0ff */
[----:B-1----:R-:W-:Y:S02]  /*0080*/  ISETP.GE.AND P0, PT, R0, 0x200, PT ;  /* 0x000002000000780c */ /* 0x002fe40003f06270 */
[----:B------:R-:W-:-:S02]  /*0090*/  SHF.R.U32.HI R3, RZ, 0x7, R8 ;  /* 0x00000007ff037819 */ /* 0x000fc40000011608 */
[----:B------:R-:W-:Y:S02]  /*00a0*/  LOP3.LUT R2, R8, 0x78, RZ, 0xc0, !PT ;  /* 0x0000007808027812 */ /* 0x000fe400078ec0ff */
[----:B------:R-:W-:Y:S02]  /*00b0*/  SGXT.U32 R3, R3, 0x5 ;  /* 0x000000050303781a */ /* 0x000fe40000000000 */
[----:B------:R-:W-:Y:S02]  /*00c0*/  ISETP.NE.AND P0, PT, R4, 0x180, !P0 ;  /* 0x000001800400780c */ /* 0x000fe40004705270 */
[----:B------:R-:W-:Y:S01]  /*00d0*/  CS2R R4, SRZ ;  /* 0x0000000000047805 */ /* 0x000fe2000001ff00 */
[----:B------:R-:W-:-:S04]  /*00e0*/  IMAD R3, R3, 0x1010, R0 ;  /* 0x0000101003037824 */ /* 0x000fc800078e0200 */
[----:B------:R-:W-:-:S04]  /*00f0*/  IMAD.U32 R2, R3, 0x80, R2 ;  /* 0x0000008003027824 */ /* 0x000fc800078e0002 */
[----:B------:R-:W-:-:S05]  /*0100*/  IMAD.WIDE R2, R2, R9, c[0x0][0x160] ;  /* 0x0000580002027625 */ /* 0x000fca00078e0209 */
[----:B------:R-:W2:Y:S02]  /*0110*/  @P0 LDG.E.EL.128 R4, [R2.64] ;  /* 0x0000000402040981 */ /* 0x000ea4000c2e1d00 */
[C---:B--2---:R-:W-:Y:S01]  /*0120*/  PRMT R13, R4.reuse, 0x7632, R13 ;  /* 0x00007632040d7816 */ /* 0x044fe2000000000d */
[----:B------:R-:W-:Y:S02]  /*0130*/  IMAD.U32 R14, R4, 0x10000, RZ ;  /* 0x00010000040e7824 */ /* 0x000fe400078e00ff */
[C---:B------:R-:W-:Y:S01]  /*0140*/  IMAD.U32 R15, R5.reuse, 0x10000, RZ ;  /* 0x00010000050f7824 */ /* 0x040fe200078e00ff */
[----:B------:R-:W-:Y:S01]  /*0150*/  PRMT R5, R5, 0x7632, R5 ;  /* 0x0000763205057816 */ /* 0x000fe20000000005 */
[----:B------:R-:W-:Y:S01]  /*0160*/  IMAD.U32 R13, R13, 0x10000, RZ ;  /* 0x000100000d0d7824 */ /* 0x000fe200078e00ff */
[----:B------:R-:W-:Y:S01]  /*0170*/  FSEL R4, R14, +INF , P0 ;  /* 0x7f8000000e047808 */ /* 0x000fe20000000000 */
[----:B------:R-:W-:Y:S01]  /*0180*/  IMAD.U32 R18, R7, 0x10000, RZ ;  /* 0x0001000007127824 */ /* 0x000fe200078e00ff */
[----:B------:R-:W-:Y:S01]  /*0190*/  FSEL R19, R15, +INF , P0 ;  /* 0x7f8000000f137808 */ /* 0x000fe20000000000 */
[----:B------:R-:W-:Y:S01]  /*01a0*/  IMAD.U32 R16, R5, 0x10000, RZ ;  /* 0x0001000005107824 */ /* 0x000fe200078e00ff */
[----:B------:R-:W-:-:S02]  /*01b0*/  FSEL R17, R13, +INF , P0 ;  /* 0x7f8000000d117808 */ /* 0x000fc40000000000 */
[C---:B------:R-:W-:Y:S02]  /*01c0*/  FSETP.NAN.AND P1, PT, R4.reuse, R4, PT ;  /* 0x000000040400720b */ /* 0x040fe40003f28000 */
[----:B------:R-:W-:Y:S02]  /*01d0*/  FSETP.GEU.AND P2, PT, R4, R17, PT ;  /* 0x000000110400720b */ /* 0x000fe40003f4e000 */
[C---:B------:R-:W-:Y:S02]  /*01e0*/  FSEL R5, R16.reuse, +INF , P0 ;  /* 0x7f80000010057808 */ /* 0x040fe40000000000 */
[----:B------:R-:W-:Y:S02]  /*01f0*/  PRMT R7, R7, 0x7632, R7 ;  /* 0x0000763207077816 */ /* 0x000fe40000000007 */
[----:B------:R-:W-:Y:S02]  /*0200*/  FSEL R20, R15, -INF , P0 ;  /* 0xff8000000f147808 */ /* 0x000fe40000000000 */
[----:B------:R-:W-:Y:S01]  /*0210*/  FSEL R16, R16, -INF , P0 ;  /* 0xff80000010107808 */ /* 0x000fe20000000000 */
[----:B------:R-:W-:-:S04]  /*0220*/  IMAD.U32 R7, R7, 0x10000, RZ ;  /* 0x0001000007077824 */ /* 0x000fc800078e00ff */
[----:B------:R-:W-:Y:S01]  /*0230*/  @P2 FSEL R4, R4, R17, P1 ;  /* 0x0000001104042208 */ /* 0x000fe20000800000 */
[C---:B------:R-:W-:Y:S01]  /*0240*/  IMAD.U32 R17, R6.reuse, 0x10000, RZ ;  /* 0x0001000006117824 */ /* 0x040fe200078e00ff */
[----:B------:R-:W-:Y:S02]  /*0250*/  PRMT R6, R6, 0x7632, R6 ;  /* 0x0000763206067816 */ /* 0x000fe40000000006 */
[C---:B------:R-:W-:Y:S02]  /*0260*/  FSETP.GEU.AND P2, PT, R4.reuse, R19, PT ;  /* 0x000000130400720b */ /* 0x040fe40003f4e000 */
[----:B------:R-:W-:Y:S01]  /*0270*/  FSETP.NAN.AND P1, PT, R4, R4, PT ;  /* 0x000000040400720b */ /* 0x000fe20003f28000 */
[----:B------:R-:W-:-:S10]  /*0280*/  IMAD.U32 R6, R6, 0x10000, RZ ;  /* 0x0001000006067824 */ /* 0x000fd400078e00ff */
[----:B------:R-:W-:Y:S02]  /*0290*/  @P2 FSEL R4, R4, R19, P1 ;  /* 0x0000001304042208 */ /* 0x000fe40000800000 */
[----:B------:R-:W-:Y:S02]  /*02a0*/  FSEL R19, R17, +INF , P0 ;  /* 0x7f80000011137808 */ /* 0x000fe40000000000 */
[C---:B------:R-:W-:Y:S02]  /*02b0*/  FSETP.GEU.AND P2, PT, R4.reuse, R5, PT ;  /* 0x000000050400720b */ /* 0x040fe40003f4e000 */
[----:B------:R-:W-:-:S11]  /*02c0*/  FSETP.NAN.AND P1, PT, R4, R4, PT ;  /* 0x000000040400720b */ /* 0x000fd60003f28000 */
[----:B------:R-:W-:Y:S02]  /*02d0*/  @P2 FSEL R4, R4, R5, P1 ;  /* 0x0000000504042208 */ /* 0x000fe40000800000 */
[----:B------:R-:W-:Y:S02]  /*02e0*/  FSEL R5, R6, +INF , P0 ;  /* 0x7f80000006057808 */ /* 0x000fe40000000000 */
[C---:B------:R-:W-:Y:S02]  /*02f0*/  FSETP.GEU.AND P2, PT, R4.reuse, R19, PT ;  /* 0x000000130400720b */ /* 0x040fe40003f4e000 */
[----:B------:R-:W-:Y:S02]  /*0300*/  FSETP.NAN.AND P1, PT, R4, R4, PT ;  /* 0x000000040400720b */ /* 0x000fe40003f28000 */
[----:B------:R-:W-:-:S09]  /*0310*/  FSEL R6, R6, -INF , P0 ;  /* 0xff80000006067808 */ /* 0x000fd20000000000 */
        /* <DEDUP_REMOVED lines=8> */
[----:B------:R-:W-:-:S11]  /*03a0*/  FSETP.NAN.AND P1, PT, R4, R4, PT ;  /* 0x000000040400720b */ /* 0x000fd60003f28000 */
[----:B------:R-:W-:-:S04]  /*03b0*/  @P2 FSEL R4, R4, R19, P1 ;  /* 0x0000001304042208 */ /* 0x000fc80000800000 */
[C---:B------:R-:W-:Y:S02]  /*03c0*/  FSETP.GEU.AND P2, PT, R4.reuse, R5, PT ;  /* 0x000000050400720b */ /* 0x040fe40003f4e000 */
[----:B------:R-:W-:-:S11]  /*03d0*/  FSETP.NAN.AND P1, PT, R4, R4, PT ;  /* 0x000000040400720b */ /* 0x000fd60003f28000 */
[----:B------:R-:W-:-:S04]  /*03e0*/  @P2 FSEL R4, R4, R5, P1 ;  /* 0x0000000504042208 */ /* 0x000fc80000800000 */
[C---:B------:R-:W-:Y:S01]  /*03f0*/  FSETP.NAN.AND P1, PT, R4.reuse, R4, PT ;  /* 0x000000040400720b */ /* 0x040fe20003f28000 */
[----:B------:R-:W0:Y:S02]  /*0400*/  SHFL.BFLY PT, R5, R4, 0x10, 0x1f ;  /* 0x0e001f0004057f89 */ /* 0x000e2400000e0000 */
[----:B0-----:R-:W-:-:S13]  /*0410*/  FSETP.GEU.AND P2, PT, R4, R5, PT ;  /* 0x000000050400720b */ /* 0x001fda0003f4e000 */
[----:B------:R-:W-:-:S04]  /*0420*/  @P2 FSEL R4, R4, R5, P1 ;  /* 0x0000000504042208 */ /* 0x000fc80000800000 */
[C---:B------:R-:W-:Y:S01]  /*0430*/  FSETP.NAN.AND P1, PT, R4.reuse, R4, PT ;  /* 0x000000040400720b */ /* 0x040fe20003f28000 */
[----:B------:R-:W0:Y:S02]  /*0440*/  SHFL.BFLY PT, R5, R4, 0x8, 0x1f ;  /* 0x0d001f0004057f89 */ /* 0x000e2400000e0000 */
[----:B0-----:R-:W-:-:S13]  /*0450*/  FSETP.GEU.AND P2, PT, R4, R5, PT ;  /* 0x000000050400720b */ /* 0x001fda0003f4e000 */
[----:B------:R-:W-:Y:S02]  /*0460*/  @P2 FSEL R4, R4, R5, P1 ;  /* 0x0000000504042208 */ /* 0x000fe40000800000 */
[----:B------:R-:W-:Y:S02]  /*0470*/  FSEL R5, R14, -INF , P0 ;  /* 0xff8000000e057808 */ /* 0x000fe40000000000 */
[----:B------:R-:W-:Y:S02]  /*0480*/  FSEL R14, R13, -INF , P0 ;  /* 0xff8000000d0e7808 */ /* 0x000fe40000000000 */
[----:B------:R-:W0:Y:S01]  /*0490*/  SHFL.BFLY PT, R13, R4, 0x4, 0x1f ;  /* 0x0c801f00040d7f89 */ /* 0x000e2200000e0000 */
[C---:B------:R-:W-:Y:S02]  /*04a0*/  FSETP.NAN.AND P2, PT, R5.reuse, R5, PT ;  /* 0x000000050500720b */ /* 0x040fe40003f48000 */
[----:B------:R-:W-:-:S13]  /*04b0*/  FSETP.GT.AND P1, PT, R5, R14, PT ;  /* 0x0000000e0500720b */ /* 0x000fda0003f24000 */
[----:B------:R-:W-:Y:S02]  /*04c0*/  @!P1 FSEL R5, R5, R14, P2 ;  /* 0x0000000e05059208 */ /* 0x000fe40001000000 */
[C---:B------:R-:W-:Y:S02]  /*04d0*/  FSETP.NAN.AND P1, PT, R4.reuse, R4, PT ;  /* 0x000000040400720b */ /* 0x040fe40003f28000 */
[C---:B------:R-:W-:Y:S02]  /*04e0*/  FSETP.GT.AND P2, PT, R5.reuse, R20, PT ;  /* 0x000000140500720b */ /* 0x040fe40003f44000 */
[----:B------:R-:W-:Y:S02]  /*04f0*/  FSETP.NAN.AND P3, PT, R5, R5, PT ;  /* 0x000000050500720b */ /* 0x000fe40003f68000 */
[----:B0-----:R-:W-:Y:S02]  /*0500*/  FSETP.GEU.AND P4, PT, R4, R13, PT ;  /* 0x0000000d0400720b */ /* 0x001fe40003f8e000 */
[----:B------:R-:W-:-:S07]  /*0510*/  FSEL R14, R17, -INF , P0 ;  /* 0xff800000110e7808 */ /* 0x000fce0000000000 */
[----:B------:R-:W-:-:S04]  /*0520*/  @!P2 FSEL R5, R5, R20, P3 ;  /* 0x000000140505a208 */ /* 0x000fc80001800000 */
[----:B------:R-:W-:Y:S02]  /*0530*/  @P4 FSEL R4, R4, R13, P1 ;  /* 0x0000000d04044208 */ /* 0x000fe40000800000 */
[CC--:B------:R-:W-:Y:S02]  /*0540*/  FSETP.GT.AND P1, PT, R5.reuse, R16.reuse, PT ;  /* 0x000000100500720b */ /* 0x0c0fe40003f24000 */
[C---:B------:R-:W-:Y:S01]  /*0550*/  FSETP.NAN.AND P2, PT, R5.reuse, R5, PT ;  /* 0x000000050500720b */ /* 0x040fe20003f48000 */
[----:B------:R-:W0:Y:S10]  /*0560*/  SHFL.BFLY PT, R13, R4, 0x2, 0x1f ;  /* 0x0c401f00040d7f89 */ /* 0x000e3400000e0000 */
[----:B------:R-:W-:-:S04]  /*0570*/  @!P1 FSEL R5, R5, R16, P2 ;  /* 0x0000001005059208 */ /* 0x000fc80001000000 */
[C---:B------:R-:W-:Y:S02]  /*0580*/  FSETP.GT.AND P1, PT, R5.reuse, R14, PT ;  /* 0x0000000e0500720b */ /* 0x040fe40003f24000 */
[----:B------:R-:W-:Y:S02]  /*0590*/  FSETP.NAN.AND P2, PT, R5, R5, PT ;  /* 0x000000050500720b */ /* 0x000fe40003f48000 */
[----:B0-----:R-:W-:-:S09]  /*05a0*/  FSETP.GEU.AND P3, PT, R4, R13, PT ;  /* 0x0000000d0400720b */ /* 0x001fd20003f6e000 */
[----:B------:R-:W-:Y:S02]  /*05b0*/  @!P1 FSEL R5, R5, R14, P2 ;  /* 0x0000000e05059208 */ /* 0x000fe40001000000 */
[C---:B------:R-:W-:Y:S02]  /*05c0*/  FSETP.NAN.AND P1, PT, R4.reuse, R4, PT ;  /* 0x000000040400720b */ /* 0x040fe40003f28000 */
[----:B------:R-:W-:Y:S02]  /*05d0*/  FSETP.GT.AND P2, PT, R5, R6, PT ;  /* 0x000000060500720b */ /* 0x000fe40003f44000 */
[----:B------:R-:W-:Y:S02]  /*05e0*/  FSEL R14, R7, -INF , P0 ;  /* 0xff800000070e7808 */ /* 0x000fe40000000000 */
[----:B------:R-:W-:Y:S02]  /*05f0*/  @P3 FSEL R4, R4, R13, P1 ;  /* 0x0000000d04043208 */ /* 0x000fe40000800000 */
[----:B------:R-:W-:-:S02]  /*0600*/  FSETP.NAN.AND P1, PT, R5, R5, PT ;  /* 0x000000050500720b */ /* 0x000fc40003f28000 */
[----:B------:R-:W-:Y:S01]  /*0610*/  ISETP.GE.AND P3, PT, R10, 0x10, PT ;  /* 0x000000100a00780c */ /* 0x000fe20003f66270 */
[----:B------:R-:W0:Y:S04]  /*0620*/  SHFL.BFLY PT, R13, R4, 0x1, 0x1f ;  /* 0x0c201f00040d7f89 */ /* 0x000e2800000e0000 */
[----:B------:R-:W-:Y:S02]  /*0630*/  @!P2 FSEL R5, R5, R6, P1 ;  /* 0x000000060505a208 */ /* 0x000fe40000800000 */
[----:B------:R-:W-:Y:S02]  /*0640*/  SHF.R.U32.HI R6, RZ, 0x3, R10 ;  /* 0x00000003ff067819 */ /* 0x000fe4000001160a */
[C---:B------:R-:W-:Y:S02]  /*0650*/  FSETP.GT.AND P1, PT, R5.reuse, R18, PT ;  /* 0x000000120500720b */ /* 0x040fe40003f24000 */
[----:B------:R-:W-:-:S02]  /*0660*/  FSETP.NAN.AND P2, PT, R5, R5, PT ;  /* 0x000000050500720b */ /* 0x000fc40003f48000 */
[----:B------:R-:W-:-:S09]  /*0670*/  LOP3.LUT R6, R6, 0x3c, RZ, 0xc0, !PT ;  /* 0x0000003c06067812 */ /* 0x000fd200078ec0ff */
[----:B------:R-:W-:Y:S02]  /*0680*/  @!P1 FSEL R5, R5, R18, P2 ;  /* 0x0000001205059208 */ /* 0x000fe40001000000 */
[----:B------:R-:W-:Y:S02]  /*0690*/  LOP3.LUT P2, RZ, R10, 0x1f, RZ, 0xc0, !PT ;  /* 0x0000001f0aff7812 */ /* 0x000fe4000784c0ff */
[C---:B------:R-:W-:Y:S02]  /*06a0*/  FSETP.NAN.AND P1, PT, R4.reuse, R4, PT ;  /* 0x000000040400720b */ /* 0x040fe40003f28000 */
[----:B0-----:R-:W-:Y:S02]  /*06b0*/  FSETP.GEU.AND P6, PT, R4, R13, PT ;  /* 0x0000000d0400720b */ /* 0x001fe40003fce000 */
[C---:B------:R-:W-:Y:S02]  /*06c0*/  FSETP.GT.AND P4, PT, R5.reuse, R14, PT ;  /* 0x0000000e0500720b */ /* 0x040fe40003f84000 */
[----:B------:R-:W-:-:S09]  /*06d0*/  FSETP.NAN.AND P5, PT, R5, R5, PT ;  /* 0x000000050500720b */ /* 0x000fd20003fa8000 */
[----:B------:R-:W-:Y:S02]  /*06e0*/  @P6 SEL R4, R4, R13, P1 ;  /* 0x0000000d04046207 */ /* 0x000fe40000800000 */
[----:B------:R-:W-:-:S03]  /*06f0*/  @!P4 FSEL R5, R5, R14, P5 ;  /* 0x0000000e0505c208 */ /* 0x000fc60002800000 */
[----:B------:R-:W-:Y:S04]  /*0700*/  @!P2 STS [R6], R4 ;  /* 0x000000040600a388 */ /* 0x000fe80000000800 */
[----:B------:R-:W-:Y:S01]  /*0710*/  BAR.SYNC.DEFER_BLOCKING 0x0 ;  /* 0x0000000000007b1d */ /* 0x000fe20000010000 */
[----:B------:R-:W-:-:S05]  /*0720*/  FSETP.NAN.AND P4, PT, R5, R5, PT ;  /* 0x000000050500720b */ /* 0x000fca0003f88000 */
[----:B------:R-:W0:Y:S04]  /*0730*/  SHFL.BFLY PT, R14, R5, 0x10, 0x1f ;  /* 0x0e001f00050e7f89 */ /* 0x000e2800000e0000 */
[----:B------:R-:W1:Y:S01]  /*0740*/  @!P3 LDS R12, [R10.X4] ;  /* 0x000000000a0cb984 */ /* 0x000e620000004800 */
[----:B0-----:R-:W-:-:S13]  /*0750*/  FSETP.GT.AND P1, PT, R5, R14, PT ;  /* 0x0000000e0500720b */ /* 0x001fda0003f24000 */
[----:B------:R-:W-:-:S05]  /*0760*/  @!P1 FSEL R5, R5, R14, P4 ;  /* 0x0000000e05059208 */ /* 0x000fca0002000000 */
[----:B------:R-:W0:Y:S04]  /*0770*/  SHFL.BFLY PT, R14, R5, 0x8, 0x1f ;  /* 0x0d001f00050e7f89 */ /* 0x000e2800000e0000 */
[----:B-1----:R-:W1:Y:S01]  /*0780*/  SHFL.BFLY PT, R7, R12, 0x8, 0x1f ;  /* 0x0d001f000c077f89 */ /* 0x002e6200000e0000 */
[C---:B------:R-:W-:Y:S02]  /*0790*/  FSETP.NAN.AND P1, PT, R12.reuse, R12, PT ;  /* 0x0000000c0c00720b */ /* 0x040fe40003f28000 */
[----:B0-----:R-:W-:Y:S02]  /*07a0*/  FSETP.GT.AND P4, PT, R5, R14, PT ;  /* 0x0000000e0500720b */ /* 0x001fe40003f84000 */
[----:B-1----:R-:W-:-:S04]  /*07b0*/  FSETP.GEU.AND P5, PT, R12, R7, PT ;  /* 0x000000070c00720b */ /* 0x002fc80003fae000 */
[C---:B------:R-:W-:Y:S02]  /*07c0*/  FSEL R7, R12.reuse, R7, !P5 ;  /* 0x000000070c077208 */ /* 0x040fe40006800000 */
[----:B------:R-:W-:Y:S02]  /*07d0*/  FSETP.NAN.AND P5, PT, R5, R5, PT ;  /* 0x000000050500720b */ /* 0x000fe40003fa8000 */
[----:B------:R-:W-:-:S03]  /*07e0*/  FSEL R7, R12, R7, P1 ;  /* 0x000000070c077208 */ /* 0x000fc60000800000 */
[----:B------:R-:W-:Y:S02]  /*07f0*/  @!P4 FSEL R5, R5, R14, P5 ;  /* 0x0000000e0505c208 */ /* 0x000fe40002800000 */
[----:B------:R-:W-:Y:S01]  /*0800*/  FSETP.NAN.AND P1, PT, R7, R7, PT ;  /* 0x000000070700720b */ /* 0x000fe20003f28000 */
[----:B------:R-:W0:Y:S01]  /*0810*/  SHFL.BFLY PT, R4, R7, 0x4, 0x1f ;  /* 0x0c801f0007047f89 */ /* 0x000e2200000e0000 */
[----:B------:R-:W-:-:S03]  /*0820*/  FSETP.NAN.AND P5, PT, R5, R5, PT ;  /* 0x000000050500720b */ /* 0x000fc60003fa8000 */
[----:B------:R-:W1:Y:S01]  /*0830*/  SHFL.BFLY PT, R14, R5, 0x4, 0x1f ;  /* 0x0c801f00050e7f89 */ /* 0x000e6200000e0000 */
[----:B0-----:R-:W-:Y:S02]  /*0840*/  FSETP.GEU.AND P6, PT, R7, R4, PT ;  /* 0x000000040700720b */ /* 0x001fe40003fce000 */
[----:B-1----:R-:W-:-:S11]  /*0850*/  FSETP.GT.AND P4, PT, R5, R14, PT ;  /* 0x0000000e0500720b */ /* 0x002fd60003f84000 */
[----:B------:R-:W-:Y:S02]  /*0860*/  @P6 FSEL R7, R7, R4, P1 ;  /* 0x0000000407076208 */ /* 0x000fe40000800000 */
[----:B------:R-:W-:-:S03]  /*0870*/  @!P4 FSEL R5, R5, R14, P5 ;  /* 0x0000000e0505c208 */ /* 0x000fc60002800000 */
[----:B------:R-:W0:Y:S01]  /*0880*/  SHFL.BFLY PT, R4, R7, 0x2, 0x1f ;  /* 0x0c401f0007047f89 */ /* 0x000e2200000e0000 */
[----:B------:R-:W-:Y:S01]  /*0890*/  FSETP.NAN.AND P1, PT, R7, R7, PT ;  /* 0x000000070700720b */ /* 0x000fe20003f28000 */
[----:B------:R-:W-:Y:S01]  /*08a0*/  IMAD.WIDE R14, R0, R9, c[0x0][0x170] ;  /* 0x00005c00000e7625 */ /* 0x000fe200078e0209 */
[----:B------:R-:W-:Y:S01]  /*08b0*/  FSETP.NAN.AND P5, PT, R5, R5, PT ;  /* 0x000000050500720b */ /* 0x000fe20003fa8000 */
[----:B------:R-:W1:Y:S01]  /*08c0*/  SHFL.BFLY PT, R12, R5, 0x2, 0x1f ;  /* 0x0c401f00050c7f89 */ /* 0x000e6200000e0000 */
[----:B0-----:R-:W-:Y:S02]  /*08d0*/  FSETP.GEU.AND P6, PT, R7, R4, PT ;  /* 0x000000040700720b */ /* 0x001fe40003fce000 */
[----:B-1----:R-:W-:-:S11]  /*08e0*/  FSETP.GT.AND P4, PT, R5, R12, PT ;  /* 0x0000000c0500720b */ /* 0x002fd60003f84000 */
[----:B------:R-:W-:Y:S02]  /*08f0*/  @P6 FSEL R7, R7, R4, P1 ;  /* 0x0000000407076208 */ /* 0x000fe40000800000 */
[C---:B------:R-:W-:Y:S02]  /*0900*/  LOP3.LUT P1, RZ, R10.reuse, 0xf, RZ, 0xc0, !PT ;  /* 0x0000000f0aff7812 */ /* 0x040fe4000782c0ff */
[----:B------:R-:W-:Y:S01]  /*0910*/  @!P4 FSEL R5, R5, R12, P5 ;  /* 0x0000000c0505c208 */ /* 0x000fe20002800000 */
[----:B------:R-:W0:Y:S01]  /*0920*/  SHFL.BFLY PT, R4, R7, 0x1, 0x1f ;  /* 0x0c201f0007047f89 */ /* 0x000e2200000e0000 */
[----:B------:R-:W-:Y:S02]  /*0930*/  ISETP.LT.AND P1, PT, R10, 0x10, !P1 ;  /* 0x000000100a00780c */ /* 0x000fe40004f21270 */
[C---:B------:R-:W-:Y:S01]  /*0940*/  FSETP.NAN.AND P6, PT, R7.reuse, R7, PT ;  /* 0x000000070700720b */ /* 0x040fe20003fc8000 */
[----:B------:R-:W1:Y:S01]  /*0950*/  SHFL.BFLY PT, R12, R5, 0x1, 0x1f ;  /* 0x0c201f00050c7f89 */ /* 0x000e6200000e0000 */
[----:B0-----:R-:W-:-:S02]  /*0960*/  FSETP.GEU.AND P5, PT, R7, R4, PT ;  /* 0x000000040700720b */ /* 0x001fc40003fae000 */
[----:B-1----:R-:W-:-:S11]  /*0970*/  FSETP.GT.AND P4, PT, R5, R12, PT ;  /* 0x0000000c0500720b */ /* 0x002fd60003f84000 */
[----:B------:R-:W-:Y:S02]  /*0980*/  @P5 SEL R7, R7, R4, P6 ;  /* 0x0000000407075207 */ /* 0x000fe40003000000 */
[----:B------:R-:W-:-:S03]  /*0990*/  FSETP.NAN.AND P5, PT, R5, R5, PT ;  /* 0x000000050500720b */ /* 0x000fc60003fa8000 */
[----:B------:R-:W-:Y:S01]  /*09a0*/  @P1 STS [R10.X4], R7 ;  /* 0x000000070a001388 */ /* 0x000fe20000004800 */
[----:B------:R-:W-:Y:S01]  /*09b0*/  @!P4 SEL R5, R5, R12, P5 ;  /* 0x0000000c0505c207 */ /* 0x000fe20002800000 */
[----:B------:R-:W-:Y:S02]  /*09c0*/  IMAD.WIDE R12, R0, R9, c[0x0][0x168] ;  /* 0x00005a00000c7625 */ /* 0x000fe400078e0209 */
[----:B------:R-:W-:Y:S06]  /*09d0*/  BAR.SYNC.DEFER_BLOCKING 0x0 ;  /* 0x0000000000007b1d */ /* 0x000fec0000010000 */
[----:B------:R-:W-:Y:S04]  /*09e0*/  LDS R16, [RZ] ;  /* 0x00000000ff107984 */ /* 0x000fe80000000800 */
[----:B------:R-:W-:Y:S06]  /*09f0*/  BAR.SYNC.DEFER_BLOCKING 0x0 ;  /* 0x0000000000007b1d */ /* 0x000fec0000010000 */
[----:B------:R-:W-:Y:S04]  /*0a00*/  @!P2 STS [R6], R5 ;  /* 0x000000050600a388 */ /* 0x000fe80000000800 */
[----:B------:R-:W-:Y:S06]  /*0a10*/  BAR.SYNC.DEFER_BLOCKING 0x0 ;  /* 0x0000000000007b1d */ /* 0x000fec0000010000 */
[----:B------:R-:W0:Y:S04]  /*0a20*/  @!P3 LDS R11, [R10.X4] ;  /* 0x000000000a0bb984 */ /* 0x000e280000004800 */
[----:B0-----:R-:W0:Y:S01]  /*0a30*/  SHFL.BFLY PT, R4, R11, 0x8, 0x1f ;  /* 0x0d001f000b047f89 */ /* 0x001e2200000e0000 */
[----:B------:R-:W-:-:S02]  /*0a40*/  FSETP.NAN.AND P3, PT, R11, R11, PT ;  /* 0x0000000b0b00720b */ /* 0x000fc40003f68000 */
[----:B0-----:R-:W-:-:S04]  /*0a50*/  FSETP.GT.AND P2, PT, R11, R4, PT ;  /* 0x000000040b00720b */ /* 0x001fc80003f44000 */
[----:B------:R-:W-:-:S04]  /*0a60*/  FSEL R4, R11, R4, P2 ;  /* 0x000000040b047208 */ /* 0x000fc80001000000 */
[----:B------:R-:W-:-:S04]  /*0a70*/  FSEL R7, R11, R4, P3 ;  /* 0x000000040b077208 */ /* 0x000fc80001800000 */
[C---:B------:R-:W-:Y:S01]  /*0a80*/  FSETP.NAN.AND P3, PT, R7.reuse, R7, PT ;  /* 0x000000070700720b */ /* 0x040fe20003f68000 */
[----:B------:R-:W0:Y:S02]  /*0a90*/  SHFL.BFLY PT, R4, R7, 0x4, 0x1f ;  /* 0x0c801f0007047f89 */ /* 0x000e2400000e0000 */
[----:B0-----:R-:W-:-:S13]  /*0aa0*/  FSETP.GT.AND P2, PT, R7, R4, PT ;  /* 0x000000040700720b */ /* 0x001fda0003f44000 */
[----:B------:R-:W-:-:S04]  /*0ab0*/  @!P2 FSEL R7, R7, R4, P3 ;  /* 0x000000040707a208 */ /* 0x000fc80001800000 */
[C---:B------:R-:W-:Y:S01]  /*0ac0*/  FSETP.NAN.AND P3, PT, R7.reuse, R7, PT ;  /* 0x000000070700720b */ /* 0x040fe20003f68000 */
[----:B------:R-:W0:Y:S02]  /*0ad0*/  SHFL.BFLY PT, R4, R7, 0x2, 0x1f ;  /* 0x0c401f0007047f89 */ /* 0x000e2400000e0000 */
[----:B0-----:R-:W-:-:S13]  /*0ae0*/  FSETP.GT.AND P2, PT, R7, R4, PT ;  /* 0x000000040700720b */ /* 0x001fda0003f44000 */
[----:B------:R-:W-:-:S04]  /*0af0*/  @!P2 FSEL R7, R7, R4, P3 ;  /* 0x000000040707a208 */ /* 0x000fc80001800000 */
[C---:B------:R-:W-:Y:S01]  /*0b00*/  FSETP.NAN.AND P3, PT, R7.reuse, R7, PT ;  /* 0x000000070700720b */ /* 0x040fe20003f68000 */
[----:B------:R-:W0:Y:S02]  /*0b10*/  SHFL.BFLY PT, R4, R7, 0x1, 0x1f ;  /* 0x0c201f0007047f89 */ /* 0x000e2400000e0000 */
[----:B0-----:R-:W-:-:S13]  /*0b20*/  FSETP.GT.AND P2, PT, R7, R4, PT ;  /* 0x000000040700720b */ /* 0x001fda0003f44000 */
[----:B------:R-:W-:Y:S02]  /*0b30*/  @!P2 SEL R7, R7, R4, P3 ;  /* 0x000000040707a207 */ /* 0x000fe40001800000 */
[----:B------:R-:W-:-:S03]  /*0b40*/  CS2R R4, SRZ ;  /* 0x0000000000047805 */ /* 0x000fc6000001ff00 */
[----:B------:R0:W-:Y:S04]  /*0b50*/  @P1 STS [R10.X4], R7 ;  /* 0x000000070a001388 */ /* 0x0001e80000004800 */
[----:B------:R-:W-:Y:S01]  /*0b60*/  BAR.SYNC.DEFER_BLOCKING 0x0 ;  /* 0x0000000000007b1d */ /* 0x000fe20000010000 */
[----:B------:R-:W-:-:S04]  /*0b70*/  LOP3.LUT P1, RZ, R10, 0x1ff, RZ, 0xc0, !PT ;  /* 0x000001ff0aff7812 */ /* 0x000fc8000782c0ff */
[----:B------:R-:W-:Y:S01]  /*0b80*/  ISETP.LT.AND P1, PT, R0, 0x200, !P1 ;  /* 0x000002000000780c */ /* 0x000fe20004f21270 */
[----:B0-----:R-:W-:Y:S01]  /*0b90*/  CS2R R6, SRZ ;  /* 0x0000000000067805 */ /* 0x001fe2000001ff00 */
[----:B------:R-:W0:Y:S02]  /*0ba0*/  LDS R11, [RZ] ;  /* 0x00000000ff0b7984 */ /* 0x000e240000000800 */
[----:B0-----:R-:W-:-:S04]  /*0bb0*/  F2FP.BF16.PACK_AB R17, R11, R16 ;  /* 0x000000100b11723e */ /* 0x001fc800000010ff */
[----:B------:R-:W-:-:S05]  /*0bc0*/  PRMT R9, R17, 0x7632, R9 ;  /* 0x0000763211097816 */ /* 0x000fca0000000009 */
[----:B------:R-:W-:Y:S04]  /*0bd0*/  @P1 STG.E.U16 [R12.64], R17 ;  /* 0x000000110c001986 */ /* 0x000fe8000c101504 */
[----:B------:R0:W-:Y:S04]  /*0be0*/  @P1 STG.E.U16 [R14.64], R9 ;  /* 0x000000090e001986 */ /* 0x0001e8000c101504 */
[----:B------:R1:W2:Y:S01]  /*0bf0*/  @P0 LDG.E.EF.128 R4, [R2.64] ;  /* 0x0000000402040981 */ /* 0x0002a2000c0e1d00 */
[----:B------:R-:W-:-:S04]  /*0c00*/  FSETP.GE.AND P1, PT, R16, RZ, PT ;  /* 0x000000ff1000720b */ /* 0x000fc80003f26000 */
[----:B------:R-:W-:Y:S02]  /*0c10*/  FSEL R16, R16, RZ, !P1 ;  /* 0x000000ff10107208 */ /* 0x000fe40004800000 */
[----:B------:R-:W-:-:S03]  /*0c20*/  FSETP.GTU.AND P1, PT, R11, RZ, PT ;  /* 0x000000ff0b00720b */ /* 0x000fc60003f2c000 */
[----:B------:R-:W-:Y:S01]  /*0c30*/  FADD R16, RZ, -R16 ;  /* 0x80000010ff107221 */ /* 0x000fe20000000000 */
[----:B------:R-:W-:Y:S01]  /*0c40*/  FSEL R11, R11, RZ, P1 ;  /* 0x000000ff0b0b7208 */ /* 0x000fe20000800000 */
[----:B-1----:R-:W-:-:S03]  /*0c50*/  IMAD.MOV.U32 R3, RZ, RZ, 0x3e800000 ;  /* 0x3e800000ff037424 */ /* 0x002fc600078e00ff */
[C---:B------:R-:W-:Y:S02]  /*0c60*/  FSETP.NAN.AND P2, PT, R16.reuse, R16, PT ;  /* 0x000000101000720b */ /* 0x040fe40003f48000 */
[----:B------:R-:W-:-:S11]  /*0c70*/  FSETP.GT.AND P1, PT, R16, R11, PT ;  /* 0x0000000b1000720b */ /* 0x000fd60003f24000 */
[----:B------:R-:W-:-:S05]  /*0c80*/  @!P2 FSEL R16, R16, R11, P1 ;  /* 0x0000000b1010a208 */ /* 0x000fca0000800000 */
[----:B------:R-:W-:-:S05]  /*0c90*/  FMUL R16, R16, 0.0078740157186985015869 ;  /* 0x3c01020410107820 */ /* 0x000fca0000400000 */
[C---:B------:R-:W-:Y:S02]  /*0ca0*/  FSETP.GT.AND P1, PT, R16.reuse, 9.9999997473787516356e-06, PT ;  /* 0x3727c5ac1000780b */ /* 0x040fe40003f24000 */
[----:B------:R-:W-:-:S11]  /*0cb0*/  FSETP.NAN.AND P2, PT, R16, R16, PT ;  /* 0x000000101000720b */ /* 0x000fd60003f48000 */
[----:B------:R-:W-:-:S04]  /*0cc0*/  @!P1 FSEL R16, R16, 9.9999997473787516356e-06, P2 ;  /* 0x3727c5ac10109808 */ /* 0x000fc80001000000 */
[C---:B------:R-:W-:Y:S02]  /*0cd0*/  FSETP.GT.AND P1, PT, |R16|.reuse, 8.50705917302346158658e+37, PT ;  /* 0x7e8000001000780b */ /* 0x040fe40003f24200 */
[----:B------:R-:W-:Y:S02]  /*0ce0*/  FSETP.GEU.AND P2, PT, |R16|, 1.175494350822287508e-38, PT ;  /* 0x008000001000780b */ /* 0x000fe40003f4e200 */
[----:B------:R-:W-:-:S09]  /*0cf0*/  FSEL R3, R3, 1, P1 ;  /* 0x3f80000003037808 */ /* 0x000fd20000800000 */
[----:B------:R-:W-:Y:S02]  /*0d00*/  @P1 FMUL R16, R16, 0.25 ;  /* 0x3e80000010101820 */ /* 0x000fe40000400000 */
[----:B------:R-:W-:Y:S02]  /*0d10*/  @!P2 FMUL R3, R3, 16777216 ;  /* 0x4b8000000303a820 */ /* 0x000fe40000400000 */
[----:B------:R-:W-:-:S06]  /*0d20*/  @!P2 FMUL R16, R16, 16777216 ;  /* 0x4b8000001010a820 */ /* 0x000fcc0000400000 */
[----:B------:R-:W1:Y:S02]  /*0d30*/  MUFU.RCP R16, R16 ;  /* 0x0000001000107308 */ /* 0x000e640000001000 */
[----:B-1----:R-:W-:Y:S01]  /*0d40*/  FMUL R3, R16, R3 ;  /* 0x0000000310037220 */ /* 0x002fe20000400000 */
[C---:B--2---:R-:W-:Y:S01]  /*0d50*/  PRMT R2, R4.reuse, 0x7632, R2 ;  /* 0x0000763204027816 */ /* 0x044fe20000000002 */
[----:B------:R-:W-:-:S04]  /*0d60*/  IMAD.U32 R4, R4, 0x10000, RZ ;  /* 0x0001000004047824 */ /* 0x000fc800078e00ff */
[----:B------:R-:W-:Y:S01]  /*0d70*/  IMAD.U32 R2, R2, 0x10000, RZ ;  /* 0x0001000002027824 */ /* 0x000fe200078e00ff */
[----:B------:R-:W-:-:S03]  /*0d80*/  FMUL R4, R4, R3 ;  /* 0x0000000304047220 */ /* 0x000fc60000400000 */
[-C--:B0-----:R-:W-:Y:S01]  /*0d90*/  FMUL R9, R2, R3.reuse ;  /* 0x0000000302097220 */ /* 0x081fe20000400000 */
[C---:B------:R-:W-:Y:S01]  /*0da0*/  IMAD.U32 R2, R5.reuse, 0x10000, RZ ;  /* 0x0001000005027824 */ /* 0x040fe200078e00ff */
[----:B------:R-:W-:Y:S01]  /*0db0*/  PRMT R5, R5, 0x7632, R5 ;  /* 0x0000763205057816 */ /* 0x000fe20000000005 */
[----:B------:R-:W0:Y:S02]  /*0dc0*/  FRND R4, R4 ;  /* 0x0000000400047307 */ /* 0x000e240000201000 */
[-C--:B------:R-:W-:Y:S01]  /*0dd0*/  FMUL R10, R2, R3.reuse ;  /* 0x00000003020a7220 */ /* 0x080fe20000400000 */
[C---:B------:R-:W-:Y:S01]  /*0de0*/  PRMT R2, R6.reuse, 0x7632, R2 ;  /* 0x0000763206027816 */ /* 0x040fe20000000002 */
[----:B------:R-:W-:Y:S02]  /*0df0*/  IMAD.U32 R5, R5, 0x10000, RZ ;  /* 0x0001000005057824 */ /* 0x000fe400078e00ff */
[----:B------:R-:W-:Y:S02]  /*0e00*/  IMAD.U32 R6, R6, 0x10000, RZ ;  /* 0x0001000006067824 */ /* 0x000fe400078e00ff */
[----:B------:R1:W2:Y:S01]  /*0e10*/  FRND R11, R9 ;  /* 0x00000009000b7307 */ /* 0x0002a20000201000 */
[-C--:B------:R-:W-:Y:S01]  /*0e20*/  FMUL R5, R5, R3.reuse ;  /* 0x0000000305057220 */ /* 0x080fe20000400000 */
[----:B------:R-:W-:Y:S01]  /*0e30*/  IMAD.U32 R2, R2, 0x10000, RZ ;  /* 0x0001000002027824 */ /* 0x000fe200078e00ff */
[----:B------:R-:W-:-:S05]  /*0e40*/  FMUL R6, R6, R3 ;  /* 0x0000000306067220 */ /* 0x000fca0000400000 */
[----:B------:R-:W3:Y:S01]  /*0e50*/  FRND R10, R10 ;  /* 0x0000000a000a7307 */ /* 0x000ee20000201000 */
[----:B-1----:R-:W-:Y:S01]  /*0e60*/  FMUL R9, R2, R3 ;  /* 0x0000000302097220 */ /* 0x002fe20000400000 */
[----:B0-----:R-:W-:Y:S01]  /*0e70*/  FSETP.GT.AND P3, PT, R4, -127, PT ;  /* 0xc2fe00000400780b */ /* 0x001fe20003f64000 */
[C---:B------:R-:W-:Y:S01]  /*0e80*/  IMAD.U32 R2, R7.reuse, 0x10000, RZ ;  /* 0x0001000007027824 */ /* 0x040fe200078e00ff */
[----:B------:R-:W-:-:S03]  /*0e90*/  PRMT R7, R7, 0x7632, R7 ;  /* 0x0000763207077816 */ /* 0x000fc60000000007 */
[----:B------:R-:W-:Y:S01]  /*0ea0*/  FMUL R2, R2, R3 ;  /* 0x0000000302027220 */ /* 0x000fe20000400000 */
[----:B------:R-:W0:Y:S01]  /*0eb0*/  FRND R5, R5 ;  /* 0x0000000500057307 */ /* 0x000e220000201000 */
[----:B--2---:R-:W-:Y:S01]  /*0ec0*/  FSETP.GT.AND P2, PT, R11, -127, PT ;  /* 0xc2fe00000b00780b */ /* 0x004fe20003f44000 */
[----:B------:R-:W-:Y:S01]  /*0ed0*/  IMAD.U32 R7, R7, 0x10000, RZ ;  /* 0x0001000007077824 */ /* 0x000fe200078e00ff */
[----:B------:R-:W-:-:S03]  /*0ee0*/  FSETP.NAN.AND P4, PT, R11, R11, PT ;  /* 0x0000000b0b00720b */ /* 0x000fc60003f88000 */
[----:B------:R-:W-:Y:S02]  /*0ef0*/  FMUL R7, R7, R3 ;  /* 0x0000000307077220 */ /* 0x000fe40000400000 */
[----:B------:R-:W1:Y:S01]  /*0f00*/  FRND R9, R9 ;  /* 0x0000000900097307 */ /* 0x000e620000201000 */
[----:B---3--:R-:W-:-:S05]  /*0f10*/  FSETP.GT.AND P1, PT, R10, -127, PT ;  /* 0xc2fe00000a00780b */ /* 0x008fca0003f24000 */
[----:B------:R-:W-:Y:S02]  /*0f20*/  @!P2 FSEL R11, R11, -127, P4 ;  /* 0xc2fe00000b0ba808 */ /* 0x000fe40002000000 */
[----:B------:R-:W2:Y:S01]  /*0f30*/  FRND R6, R6 ;  /* 0x0000000600067307 */ /* 0x000ea20000201000 */
[C---:B------:R-:W-:Y:S02]  /*0f40*/  FSETP.NAN.AND P4, PT, R4.reuse, R4, PT ;  /* 0x000000040400720b */ /* 0x040fe40003f88000 */
[----:B0-----:R-:W-:Y:S02]  /*0f50*/  FSETP.GT.AND P2, PT, R5, -127, PT ;  /* 0xc2fe00000500780b */ /* 0x001fe40003f44000 */
[----:B------:R-:W-:Y:S02]  /*0f60*/  @!P3 FSEL R4, R4, -127, P4 ;  /* 0xc2fe00000404b808 */ /* 0x000fe40002000000 */
[----:B------:R-:W-:Y:S01]  /*0f70*/  FSETP.NAN.AND P3, PT, R10, R10, PT ;  /* 0x0000000a0a00720b */ /* 0x000fe20003f68000 */
[----:B------:R-:W0:Y:S01]  /*0f80*/  FRND R2, R2 ;  /* 0x0000000200027307 */ /* 0x000e220000201000 */
[----:B-1----:R-:W-:-:S02]  /*0f90*/  FSETP.GT.AND P4, PT, R9, -127, PT ;  /* 0xc2fe00000900780b */ /* 0x002fc40003f84000 */
[----:B------:R-:W-:Y:S02]  /*0fa0*/  @!P1 FSEL R10, R10, -127, P3 ;  /* 0xc2fe00000a0a9808 */ /* 0x000fe40001800000 */
[----:B------:R-:W-:Y:S02]  /*0fb0*/  FSETP.NAN.AND P1, PT, R5, R5, PT ;  /* 0x000000050500720b */ /* 0x000fe40003f28000 */
[----:B------:R-:W-:Y:S01]  /*0fc0*/  FSETP.GEU.AND P3, PT, R11, 127, PT ;  /* 0x42fe00000b00780b */ /* 0x000fe20003f6e000 */
[----:B------:R-:W1:Y:S01]  /*0fd0*/  FRND R7, R7 ;  /* 0x0000000700077307 */ /* 0x000e620000201000 */
[----:B------:R-:W-:Y:S02]  /*0fe0*/  @!P2 FSEL R5, R5, -127, P1 ;  /* 0xc2fe00000505a808 */ /* 0x000fe40000800000 */
[----:B--2---:R-:W-:Y:S02]  /*0ff0*/  FSETP.GT.AND P5, PT, R6, -127, PT ;  /* 0xc2fe00000600780b */ /* 0x004fe40003fa4000 */
[----:B------:R-:W-:-:S02]  /*1000*/  FSETP.NAN.AND P1, PT, R9, R9, PT ;  /* 0x000000090900720b */ /* 0x000fc40003f28000 */
[----:B------:R-:W-:Y:S01]  /*1010*/  FSETP.NAN.AND P2, PT, R6, R6, PT ;  /* 0x000000060600720b */ /* 0x000fe20003f48000 */
[----:B------:R-:W2:Y:S01]  /*1020*/  F2I.S16.TRUNC.NTZ R3, R11 ;  /* 0x0000000b00037305 */ /* 0x000ea2000020e900 */
[----:B------:R-:W-:Y:S02]  /*1030*/  @!P4 FSEL R9, R9, -127, P1 ;  /* 0xc2fe00000909c808 */ /* 0x000fe40000800000 */
[----:B0-----:R-:W-:Y:S02]  /*1040*/  FSETP.GT.AND P1, PT, R2, -127, PT ;  /* 0xc2fe00000200780b */ /* 0x001fe40003f24000 */
[----:B------:R-:W-:-:S03]  /*1050*/  FSETP.NAN.AND P6, PT, R11, R11, PT ;  /* 0x0000000b0b00720b */ /* 0x000fc60003fc8000 */
[----:B------:R-:W0:Y:S01]  /*1060*/  F2I.S16.TRUNC.NTZ R12, R4 ;  /* 0x00000004000c7305 */ /* 0x000e22000020e900 */
[----:B-1----:R-:W-:Y:S02]  /*1070*/  FSETP.GT.AND P4, PT, R7, -127, PT ;  /* 0xc2fe00000700780b */ /* 0x002fe40003f84000 */
[----:B------:R-:W-:Y:S02]  /*1080*/  @!P5 FSEL R6, R6, -127, P2 ;  /* 0xc2fe00000606d808 */ /* 0x000fe40001000000 */
[----:B------:R-:W-:Y:S02]  /*1090*/  FSETP.GEU.AND P5, PT, R4, 127, PT ;  /* 0x42fe00000400780b */ /* 0x000fe40003fae000 */
[C---:B------:R-:W-:Y:S01]  /*10a0*/  FSETP.NAN.AND P2, PT, R2.reuse, R2, PT ;  /* 0x000000020200720b */ /* 0x040fe20003f48000 */
[----:B------:R-:W1:Y:S01]  /*10b0*/  F2I.S16.TRUNC.NTZ R14, R10 ;  /* 0x0000000a000e7305 */ /* 0x000e62000020e900 */
[----:B--2---:R-:W-:Y:S02]  /*10c0*/  LOP3.LUT R11, R3, 0xffff, RZ, 0xc0, !PT ;  /* 0x0000ffff030b7812 */ /* 0x004fe400078ec0ff */
[----:B------:R-:W-:-:S02]  /*10d0*/  @!P1 FSEL R2, R2, -127, P2 ;  /* 0xc2fe000002029808 */ /* 0x000fc40001000000 */
[----:B------:R-:W-:Y:S02]  /*10e0*/  @P3 SEL R11, R11, 0x7f, P6 ;  /* 0x0000007f0b0b3807 */ /* 0x000fe40003000000 */
[----:B------:R-:W-:Y:S01]  /*10f0*/  FSETP.NAN.AND P3, PT, R7, R7, PT ;  /* 0x000000070700720b */ /* 0x000fe20003f68000 */
[----:B------:R-:W2:Y:S01]  /*1100*/  F2I.S16.TRUNC.NTZ R13, R5 ;  /* 0x00000005000d7305 */ /* 0x000ea2000020e900 */
[----:B------:R-:W-:Y:S02]  /*1110*/  FSETP.GEU.AND P1, PT, R10, 127, PT ;  /* 0x42fe00000a00780b */ /* 0x000fe40003f2e000 */
[----:B------:R-:W-:Y:S02]  /*1120*/  FSETP.GEU.AND P2, PT, R5, 127, PT ;  /* 0x42fe00000500780b */ /* 0x000fe40003f4e000 */
[----:B------:R-:W-:Y:S02]  /*1130*/  @!P4 FSEL R7, R7, -127, P3 ;  /* 0xc2fe00000707c808 */ /* 0x000fe40001800000 */
[----:B------:R-:W-:Y:S01]  /*1140*/  FSETP.NAN.AND P6, PT, R4, R4, PT ;  /* 0x000000040400720b */ /* 0x000fe20003fc8000 */
[----:B------:R-:W3:Y:S01]  /*1150*/  F2I.S16.TRUNC.NTZ R15, R9 ;  /* 0x00000009000f7305 */ /* 0x000ee2000020e900 */
[----:B0-----:R-:W-:-:S02]  /*1160*/  LOP3.LUT R12, R12, 0xffff, RZ, 0xc0, !PT ;  /* 0x0000ffff0c0c7812 */ /* 0x001fc400078ec0ff */
[----:B------:R-:W-:Y:S02]  /*1170*/  FSETP.GEU.AND P4, PT, R9, 127, PT ;  /* 0x42fe00000900780b */ /* 0x000fe40003f8e000 */
[----:B------:R-:W-:Y:S02]  /*1180*/  @P5 SEL R12, R12, 0x7f, P6 ;  /* 0x0000007f0c0c5807 */ /* 0x000fe40003000000 */
[----:B------:R-:W-:Y:S01]  /*1190*/  FSETP.NAN.AND P6, PT, R10, R10, PT ;  /* 0x0000000a0a00720b */ /* 0x000fe20003fc8000 */
[----:B------:R-:W0:Y:S01]  /*11a0*/  F2I.S16.TRUNC.NTZ R16, R6 ;  /* 0x0000000600107305 */ /* 0x000e22000020e900 */
[----:B------:R-:W-:Y:S02]  /*11b0*/  FSETP.NAN.AND P5, PT, R5, R5, PT ;  /* 0x000000050500720b */ /* 0x000fe40003fa8000 */
[----:B-1----:R-:W-:Y:S02]  /*11c0*/  LOP3.LUT R14, R14, 0xffff, RZ, 0xc0, !PT ;  /* 0x0000ffff0e0e7812 */ /* 0x002fe400078ec0ff */
[----:B--2---:R-:W-:-:S02]  /*11d0*/  LOP3.LUT R13, R13, 0xffff, RZ, 0xc0, !PT ;  /* 0x0000ffff0d0d7812 */ /* 0x004fc400078ec0ff */
[----:B------:R-:W-:Y:S01]  /*11e0*/  @P1 SEL R14, R14, 0x7f, P6 ;  /* 0x0000007f0e0e1807 */ /* 0x000fe20003000000 */
[----:B------:R-:W1:Y:S01]  /*11f0*/  F2I.S16.TRUNC.NTZ R17, R2 ;  /* 0x0000000200117305 */ /* 0x000e62000020e900 */
[----:B------:R-:W-:Y:S02]  /*1200*/  @P2 SEL R13, R13, 0x7f, P5 ;  /* 0x0000007f0d0d2807 */ /* 0x000fe40002800000 */
[----:B------:R-:W-:Y:S02]  /*1210*/  FSETP.GEU.AND P1, PT, R6, 127, PT ;  /* 0x42fe00000600780b */ /* 0x000fe40003f2e000 */
[----:B------:R-:W-:Y:S02]  /*1220*/  FSETP.GEU.AND P6, PT, R2, 127, PT ;  /* 0x42fe00000200780b */ /* 0x000fe40003fce000 */
[----:B------:R-:W-:Y:S01]  /*1230*/  FSETP.GEU.AND P2, PT, R7, 127, PT ;  /* 0x42fe00000700780b */ /* 0x000fe20003f4e000 */
[----:B------:R-:W2:Y:S01]  /*1240*/  F2I.S16.TRUNC.NTZ R4, R7 ;  /* 0x0000000700047305 */ /* 0x000ea2000020e900 */
[----:B------:R-:W-:-:S02]  /*1250*/  FSETP.NAN.AND P3, PT, R9, R9, PT ;  /* 0x000000090900720b */ /* 0x000fc40003f68000 */
[----:B---3--:R-:W-:Y:S02]  /*1260*/  LOP3.LUT R15, R15, 0xffff, RZ, 0xc0, !PT ;  /* 0x0000ffff0f0f7812 */ /* 0x008fe400078ec0ff */
[----:B------:R-:W-:Y:S02]  /*1270*/  LOP3.LUT R3, R8, 0xff8, RZ, 0xc0, !PT ;  /* 0x00000ff808037812 */ /* 0x000fe400078ec0ff */
[----:B------:R-:W-:Y:S02]  /*1280*/  @P4 SEL R15, R15, 0x7f, P3 ;  /* 0x0000007f0f0f4807 */ /* 0x000fe40001800000 */
[----:B------:R-:W-:Y:S01]  /*1290*/  FSETP.NAN.AND P5, PT, R6, R6, PT ;  /* 0x000000060600720b */ /* 0x000fe20003fa8000 */
[----:B------:R-:W-:Y:S01]  /*12a0*/  IMAD R3, R0, 0xc00, R3 ;  /* 0x00000c0000037824 */ /* 0x000fe200078e0203 */
[----:B------:R-:W-:Y:S02]  /*12b0*/  FSETP.NAN.AND P3, PT, R2, R2, PT ;  /* 0x000000020200720b */ /* 0x000fe40003f68000 */
[----:B------:R-:W-:-:S02]  /*12c0*/  FSETP.NAN.AND P4, PT, R7, R7, PT ;  /* 0x000000070700720b */ /* 0x000fc40003f88000 */
[----:B0-----:R-:W-:Y:S02]  /*12d0*/  LOP3.LUT R16, R16, 0xffff, RZ, 0xc0, !PT ;  /* 0x0000ffff10107812 */ /* 0x001fe400078ec0ff */
[----:B-1----:R-:W-:Y:S02]  /*12e0*/  LOP3.LUT R17, R17, 0xffff, RZ, 0xc0, !PT ;  /* 0x0000ffff11117812 */ /* 0x002fe400078ec0ff */
[----:B--2---:R-:W-:Y:S02]  /*12f0*/  LOP3.LUT R4, R4, 0xffff, RZ, 0xc0, !PT ;  /* 0x0000ffff04047812 */ /* 0x004fe400078ec0ff */
[----:B------:R-:W-:Y:S02]  /*1300*/  @P1 SEL R16, R16, 0x7f, P5 ;  /* 0x0000007f10101807 */ /* 0x000fe40002800000 */
[----:B------:R-:W-:Y:S02]  /*1310*/  @P6 SEL R17, R17, 0x7f, P3 ;  /* 0x0000007f11116807 */ /* 0x000fe40001800000 */
[----:B------:R-:W-:-:S02]  /*1320*/  @P2 SEL R4, R4, 0x7f, P4 ;  /* 0x0000007f04042807 */ /* 0x000fc40002000000 */
[----:B------:R-:W-:Y:S02]  /*1330*/  PRMT R12, R12, 0x3340, R11 ;  /* 0x000033400c0c7816 */ /* 0x000fe4000000000b */
[----:B------:R-:W-:Y:S02]  /*1340*/  PRMT R13, R14, 0x3340, R13 ;  /* 0x000033400e0d7816 */ /* 0x000fe4000000000d */
[----:B------:R-:W-:Y:S02]  /*1350*/  PRMT R15, R16, 0x3340, R15 ;  /* 0x00003340100f7816 */ /* 0x000fe4000000000f */
[----:B------:R-:W-:Y:S02]  /*1360*/  IADD3 R2, P1, R3, c[0x0][0x178], RZ ;  /* 0x00005e0003027a10 */ /* 0x000fe40007f3e0ff */
[----:B------:R-:W-:Y:S02]  /*1370*/  PRMT R4, R17, 0x3340, R4 ;  /* 0x0000334011047816 */ /* 0x000fe40000000004 */
[----:B------:R-:W-:-:S02]  /*1380*/  PRMT R12, R12, 0x5410, R13 ;  /* 0x000054100c0c7816 */ /* 0x000fc4000000000d */
[----:B------:R-:W-:Y:S02]  /*1390*/  LEA.HI.X.SX32 R3, R3, c[0x0][0x17c], 0x1, P1 ;  /* 0x00005f0003037a11 */ /* 0x000fe400008f0eff */
[----:B------:R-:W-:Y:S01]  /*13a0*/  PRMT R13, R15, 0x5410, R4 ;  /* 0x000054100f0d7816 */ /* 0x000fe20000000004 */
[----:B------:R-:W-:Y:S06]  /*13b0*/  @!P0 EXIT ;  /* 0x000000000000894d */ /* 0x000fec0003800000 */
[----:B------:R-:W-:Y:S01]  /*13c0*/  STG.E.64 [R2.64], R12 ;  /* 0x0000000c02007986 */ /* 0x000fe2000c101b04 */
[----:B------:R-:W-:Y:S05]  /*13d0*/  EXIT ;  /* 0x000000000000794d */ /* 0x000fea0003800000 */
.L_x_0:
[----:B------:R-:W-:-:S00]  /*13e0*/  BRA `(.L_x_0) ;  /* 0xfffffff000007947 */ /* 0x000fc0000383ffff */
[----:B------:R-:W-:-:S00]  /*13f0*/  NOP ;  /* 0x0000000000007918 */ /* 0x000fc00000000000 */
        /* <DEDUP_REMOVED lines=8> */
.L_x_1:


//--------------------- .nv.shared.triton_red_fused__to_copy_add_amax_amin_clamp_mul_reciprocal_11 --------------------------
	.section	.nv.shared.triton_red_fused__to_copy_add_amax_amin_clamp_mul_reciprocal_11,"aw",@nobits
	.sectionflags	@""
	.align	16
